//
// Generated by NVIDIA NVVM Compiler
//
// Compiler Build ID: CL-36424714
// Cuda compilation tools, release 13.0, V13.0.88
// Based on NVVM 20.0.0
//

.version 9.0
.target sm_100
.address_size 64

	// .globl	_Z9getMaxGPUPiS_i

.visible .entry _Z9getMaxGPUPiS_i(
	.param .u64 .ptr .align 1 _Z9getMaxGPUPiS_i_param_0,
	.param .u64 .ptr .align 1 _Z9getMaxGPUPiS_i_param_1,
	.param .u32 _Z9getMaxGPUPiS_i_param_2
)
{
	.reg .pred 	%p<3>;
	.reg .b32 	%r<19>;
	.reg .b64 	%rd<7>;

	ld.param.u64 	%rd3, [_Z9getMaxGPUPiS_i_param_0];
	ld.param.u64 	%rd2, [_Z9getMaxGPUPiS_i_param_1];
	ld.param.u32 	%r10, [_Z9getMaxGPUPiS_i_param_2];
	cvta.to.global.u64 	%rd1, %rd3;
	mov.u32 	%r11, %ctaid.x;
	mov.u32 	%r1, %ntid.x;
	mov.u32 	%r12, %tid.x;
	mad.lo.s32 	%r17, %r11, %r1, %r12;
	ld.global.u32 	%r18, [%rd1];
	setp.ge.s32 	%p1, %r17, %r10;
	@%p1 bra 	$L__BB0_3;
	mov.u32 	%r13, %nctaid.x;
	mul.lo.s32 	%r4, %r1, %r13;
$L__BB0_2:
	mul.wide.s32 	%rd4, %r17, 4;
	add.s64 	%rd5, %rd1, %rd4;
	ld.global.u32 	%r14, [%rd5];
	max.s32 	%r18, %r14, %r18;
	add.s32 	%r17, %r17, %r4;
	setp.lt.s32 	%p2, %r17, %r10;
	@%p2 bra 	$L__BB0_2;
$L__BB0_3:
	cvta.to.global.u64 	%rd6, %rd2;
	bar.sync 	0;
	atom.global.max.s32 	%r15, [%rd6], %r18;
	ret;

}


// ===== COMPILED SASS (sm_100) =====

	.target	sm_100

	.elftype	@"ET_EXEC"


//--------------------- .note.nv.tkinfo           --------------------------
	.section	.note.nv.tkinfo,"",@"SHT_NOTE"
	.sectionflags	@"SHF_NOTE_NV_TKINFO"
	.tkinfo
        /*0018*/ 	.word	0x00000002
        /*0030*/ 	.string	""
        /*0030*/ 	.string	"ptxas"
        /*0030*/ 	.string	"Cuda compilation tools, release 13.0, V13.0.88"
        /*0030*/ 	.string	"Build cuda_13.0.r13.0/compiler.36424714_0"
        /*0030*/ 	.string	"-arch sm_100 -m 64 "



//--------------------- .note.nv.cuinfo           --------------------------
	.section	.note.nv.cuinfo,"",@"SHT_NOTE"
	.sectionflags	@"SHF_NOTE_NV_CUINFO"
        /*0018*/ 	.short	0x0002
        /*001a*/ 	.short	0x0064
        /*001c*/ 	.short	0x0082
	.zero		2


//--------------------- .nv.info                  --------------------------
	.section	.nv.info,"",@"SHT_CUDA_INFO"
	.align	4


	//----- nvinfo : EIATTR_REGCOUNT
	.align		4
        /*0000*/ 	.byte	0x04, 0x2f
        /*0002*/ 	.short	(.L_1 - .L_0)
	.align		4
.L_0:
        /*0004*/ 	.word	index@(_Z9getMaxGPUPiS_i)
        /*0008*/ 	.word	0x0000000d


	//----- nvinfo : EIATTR_FRAME_SIZE
	.align		4
.L_1:
        /*000c*/ 	.byte	0x04, 0x11
        /*000e*/ 	.short	(.L_3 - .L_2)
	.align		4
.L_2:
        /*0010*/ 	.word	index@(_Z9getMaxGPUPiS_i)
        /*0014*/ 	.word	0x00000000


	//----- nvinfo : EIATTR_MIN_STACK_SIZE
	.align		4
.L_3:
        /*0018*/ 	.byte	0x04, 0x12
        /*001a*/ 	.short	(.L_5 - .L_4)
	.align		4
.L_4:
        /*001c*/ 	.word	index@(_Z9getMaxGPUPiS_i)
        /*0020*/ 	.word	0x00000000
.L_5:


//--------------------- .nv.compat                --------------------------
	.section	.nv.compat,"",@"SHT_CUDA_COMPAT_INFO"
	.align	4
        /*0000*/ 	.byte	0x02, 0x09, 0x00, 0x00, 0x02, 0x02, 0x01, 0x00, 0x02, 0x05, 0x05, 0x00, 0x03, 0x07, 0x01, 0x01
        /*0010*/ 	.byte	0x02, 0x03, 0x00, 0x00, 0x02, 0x06, 0x01, 0x00, 0x04, 0x0b, 0x08, 0x00, 0x09, 0x00, 0x00, 0x00
        /*0020*/ 	.byte	0x00, 0x00, 0x00, 0x00


//--------------------- .nv.info._Z9getMaxGPUPiS_i --------------------------
	.section	.nv.info._Z9getMaxGPUPiS_i,"",@"SHT_CUDA_INFO"
	.sectionflags	@""
	.align	4


	//----- nvinfo : EIATTR_CUDA_API_VERSION
	.align		4
        /*0000*/ 	.byte	0x04, 0x37
        /*0002*/ 	.short	(.L_7 - .L_6)
.L_6:
        /*0004*/ 	.word	0x00000082


	//----- nvinfo : EIATTR_KPARAM_INFO
	.align		4
.L_7:
        /*0008*/ 	.byte	0x04, 0x17
        /*000a*/ 	.short	(.L_9 - .L_8)
.L_8:
        /*000c*/ 	.word	0x00000000
        /*0010*/ 	.short	0x0002
        /*0012*/ 	.short	0x0010
        /*0014*/ 	.byte	0x00, 0xf0, 0x11, 0x00


	//----- nvinfo : EIATTR_KPARAM_INFO
	.align		4
.L_9:
        /*0018*/ 	.byte	0x04, 0x17
        /*001a*/ 	.short	(.L_11 - .L_10)
.L_10:
        /*001c*/ 	.word	0x00000000
        /*0020*/ 	.short	0x0001
        /*0022*/ 	.short	0x0008
        /*0024*/ 	.byte	0x00, 0xf5, 0x21, 0x00


	//----- nvinfo : EIATTR_KPARAM_INFO
	.align		4
.L_11:
        /*0028*/ 	.byte	0x04, 0x17
        /*002a*/ 	.short	(.L_13 - .L_12)
.L_12:
        /*002c*/ 	.word	0x00000000
        /*0030*/ 	.short	0x0000
        /*0032*/ 	.short	0x0000
        /*0034*/ 	.byte	0x00, 0xf5, 0x21, 0x00


	//----- nvinfo : EIATTR_SPARSE_MMA_MASK
	.align		4
.L_13:
        /*0038*/ 	.byte	0x03, 0x50
        /*003a*/ 	.short	0x0000


	//----- nvinfo : EIATTR_MAXREG_COUNT
	.align		4
        /*003c*/ 	.byte	0x03, 0x1b
        /*003e*/ 	.short	0x00ff


	//----- nvinfo : EIATTR_NUM_BARRIERS
	.align		4
        /*0040*/ 	.byte	0x02, 0x4c
        /*0042*/ 	.byte	0x01
	.zero		1


	//----- nvinfo : EIATTR_MERCURY_ISA_VERSION
	.align		4
        /*0044*/ 	.byte	0x03, 0x5f
        /*0046*/ 	.short	0x0101


	//----- nvinfo : EIATTR_INT_WARP_WIDE_INSTR_OFFSETS
	.align		4
        /*0048*/ 	.byte	0x04, 0x31
        /*004a*/ 	.short	(.L_15 - .L_14)


	//   ....[0]....
.L_14:
        /*004c*/ 	.word	0x00000190


	//   ....[1]....
        /*0050*/ 	.word	0x000001a0


	//----- nvinfo : EIATTR_VRC_CTA_INIT_COUNT
	.align		4
.L_15:
        /*0054*/ 	.byte	0x02, 0x4a
	.zero		1
	.zero		1


	//----- nvinfo : EIATTR_EXIT_INSTR_OFFSETS
	.align		4
        /*0058*/ 	.byte	0x04, 0x1c
        /*005a*/ 	.short	(.L_17 - .L_16)


	//   ....[0]....
.L_16:
        /*005c*/ 	.word	0x000001f0


	//----- nvinfo : EIATTR_CRS_STACK_SIZE
	.align		4
.L_17:
        /*0060*/ 	.byte	0x04, 0x1e
        /*0062*/ 	.short	(.L_19 - .L_18)
.L_18:
        /*0064*/ 	.word	0x00000000


	//----- nvinfo : EIATTR_CBANK_PARAM_SIZE
	.align		4
.L_19:
        /*0068*/ 	.byte	0x03, 0x19
        /*006a*/ 	.short	0x0014


	//----- nvinfo : EIATTR_PARAM_CBANK
	.align		4
        /*006c*/ 	.byte	0x04, 0x0a
        /*006e*/ 	.short	(.L_21 - .L_20)
	.align		4
.L_20:
        /*0070*/ 	.word	index@(.nv.constant0._Z9getMaxGPUPiS_i)
        /*0074*/ 	.short	0x0380
        /*0076*/ 	.short	0x0014


	//----- nvinfo : EIATTR_SW_WAR
	.align		4
.L_21:
        /*0078*/ 	.byte	0x04, 0x36
        /*007a*/ 	.short	(.L_23 - .L_22)
.L_22:
        /*007c*/ 	.word	0x00000008
.L_23:


//--------------------- .nv.callgraph             --------------------------
	.section	.nv.callgraph,"",@"SHT_CUDA_CALLGRAPH"
	.align	4
	.sectionentsize	8
	.align		4
        /*0000*/ 	.word	0x00000000
	.align		4
        /*0004*/ 	.word	0xffffffff
	.align		4
        /*0008*/ 	.word	0x00000000
	.align		4
        /*000c*/ 	.word	0xfffffffe
	.align		4
        /*0010*/ 	.word	0x00000000
	.align		4
        /*0014*/ 	.word	0xfffffffd
	.align		4
        /*0018*/ 	.word	0x00000000
	.align		4
        /*001c*/ 	.word	0xfffffffc


//--------------------- .text._Z9getMaxGPUPiS_i   --------------------------
	.section	.text._Z9getMaxGPUPiS_i,"ax",@progbits
	.align	128
        .global         _Z9getMaxGPUPiS_i
        .type           _Z9getMaxGPUPiS_i,@function
        .size           _Z9getMaxGPUPiS_i,(.L_x_4 - _Z9getMaxGPUPiS_i)
        .other          _Z9getMaxGPUPiS_i,@"STO_CUDA_ENTRY STV_DEFAULT"
_Z9getMaxGPUPiS_i:
.text._Z9getMaxGPUPiS_i:
[----:B------:R-:W-:Y:S08]  /*0000*/  LDC R1, c[0x0][0x37c] ;  /* 0x0000df00ff017b82 */ /* 0x000ff00000000800 */
[----:B------:R-:W0:Y:S01]  /*0010*/  LDC.64 R2, c[0x0][0x380] ;  /* 0x0000e000ff027b82 */ /* 0x000e220000000a00 */
[----:B------:R-:W0:Y:S01]  /*0020*/  LDCU.64 UR6, c[0x0][0x358] ;  /* 0x00006b00ff0677ac */ /* 0x000e220008000a00 */
[----:B------:R-:W1:Y:S01]  /*0030*/  S2R R0, SR_TID.X ;  /* 0x0000000000007919 */ /* 0x000e620000002100 */
[----:B------:R-:W2:Y:S01]  /*0040*/  LDCU UR5, c[0x0][0x390] ;  /* 0x00007200ff0577ac */ /* 0x000ea20008000800 */
[----:B------:R-:W3:Y:S04]  /*0050*/  S2R R10, SR_LANEID ;  /* 0x00000000000a7919 */ /* 0x000ee80000000000 */
[----:B------:R-:W1:Y:S08]  /*0060*/  S2UR UR4, SR_CTAID.X ;  /* 0x00000000000479c3 */ /* 0x000e700000002500 */
[----:B------:R-:W1:Y:S01]  /*0070*/  LDC R9, c[0x0][0x360] ;  /* 0x0000d800ff097b82 */ /* 0x000e620000000800 */
[----:B0-----:R0:W5:Y:S07]  /*0080*/  LDG.E R8, desc[UR6][R2.64] ;  /* 0x0000000602087981 */ /* 0x00116e000c1e1900 */
[----:B------:R-:W4:Y:S01]  /*0090*/  LDC.64 R4, c[0x0][0x388] ;  /* 0x0000e200ff047b82 */ /* 0x000f220000000a00 */
[----:B-1----:R-:W-:-:S05]  /*00a0*/  IMAD R0, R9, UR4, R0 ;  /* 0x0000000409007c24 */ /* 0x002fca000f8e0200 */
[----:B--2---:R-:W-:Y:S01]  /*00b0*/  ISETP.GE.AND P0, PT, R0, UR5, PT ;  /* 0x0000000500007c0c */ /* 0x004fe2000bf06270 */
[----:B------:R-:W-:-:S12]  /*00c0*/  BSSY.RECONVERGENT B0, `(.L_x_0) ;  /* 0x000000b000007945 */ /* 0x000fd80003800200 */
[----:B0--3--:R-:W-:Y:S05]  /*00d0*/  @P0 BRA `(.L_x_1) ;  /* 0x0000000000240947 */ /* 0x009fea0003800000 */
[----:B------:R-:W0:Y:S01]  /*00e0*/  LDC.64 R6, c[0x0][0x380] ;  /* 0x0000e000ff067b82 */ /* 0x000e220000000a00 */
[----:B------:R-:W1:Y:S02]  /*00f0*/  LDCU UR4, c[0x0][0x370] ;  /* 0x00006e00ff0477ac */ /* 0x000e640008000800 */
[----:B-1----:R-:W-:-:S07]  /*0100*/  IMAD R9, R9, UR4, RZ ;  /* 0x0000000409097c24 */ /* 0x002fce000f8e02ff */
.L_x_2:
[----:B0-----:R-:W-:-:S06]  /*0110*/  IMAD.WIDE R2, R0, 0x4, R6 ;  /* 0x0000000400027825 */ /* 0x001fcc00078e0206 */
[----:B------:R-:W2:Y:S01]  /*0120*/  LDG.E R3, desc[UR6][R2.64] ;  /* 0x0000000602037981 */ /* 0x000ea2000c1e1900 */
[----:B------:R-:W-:-:S05]  /*0130*/  IMAD.IADD R0, R9, 0x1, R0 ;  /* 0x0000000109007824 */ /* 0x000fca00078e0200 */
[----:B------:R-:W-:Y:S02]  /*0140*/  ISETP.GE.AND P0, PT, R0, UR5, PT ;  /* 0x0000000500007c0c */ /* 0x000fe4000bf06270 */
[----:B--2--5:R-:W-:-:S11]  /*0150*/  VIMNMX R8, PT, PT, R3, R8, !PT ;  /* 0x0000000803087248 */ /* 0x024fd60007fe0100 */
[----:B------:R-:W-:Y:S05]  /*0160*/  @!P0 BRA `(.L_x_2) ;  /* 0xfffffffc00e88947 */ /* 0x000fea000383ffff */
.L_x_1:
[----:B------:R-:W-:Y:S05]  /*0170*/  BSYNC.RECONVERGENT B0 ;  /* 0x0000000000007941 */ /* 0x000fea0003800200 */
.L_x_0:
[----:B------:R-:W-:Y:S01]  /*0180*/  BAR.SYNC.DEFER_BLOCKING 0x0 ;  /* 0x0000000000007b1d */ /* 0x000fe20000010000 */
[----:B-----5:R-:W-:-:S05]  /*0190*/  CREDUX.MAX.S32 UR8, R8 ;  /* 0x00000000080872cc */ /* 0x020fca0000000200 */
[----:B------:R-:W-:Y:S02]  /*01a0*/  VOTEU.ANY UR4, UPT, PT ;  /* 0x0000000000047886 */ /* 0x000fe400038e0100 */
[----:B------:R-:W-:-:S06]  /*01b0*/  UFLO.U32 UR4, UR4 ;  /* 0x00000004000472bd */ /* 0x000fcc00080e0000 */
[----:B------:R-:W-:Y:S01]  /*01c0*/  ISETP.EQ.U32.AND P0, PT, R10, UR4, PT ;  /* 0x000000040a007c0c */ /* 0x000fe2000bf02070 */
[----:B------:R-:W-:-:S12]  /*01d0*/  IMAD.U32 R3, RZ, RZ, UR8 ;  /* 0x00000008ff037e24 */ /* 0x000fd8000f8e00ff */
[----:B----4-:R-:W-:Y:S01]  /*01e0*/  @P0 REDG.E.MAX.S32.STRONG.GPU desc[UR6][R4.64], R3 ;  /* 0x000000030400098e */ /* 0x010fe2000d12e306 */
[----:B------:R-:W-:Y:S05]  /*01f0*/  EXIT ;  /* 0x000000000000794d */ /* 0x000fea0003800000 */
.L_x_3:
[----:B------:R-:W-:-:S00]  /*0200*/  BRA `(.L_x_3) ;  /* 0xfffffffc00fc7947 */ /* 0x000fc0000383ffff */
[----:B------:R-:W-:-:S00]  /*0210*/  NOP ;  /* 0x0000000000007918 */ /* 0x000fc00000000000 */
        /* <DEDUP_REMOVED lines=14> */
.L_x_4:


//--------------------- .nv.shared.reserved.0     --------------------------
	.section	.nv.shared.reserved.0,"aw",@nobits
	.weak		__nv_reservedSMEM_offset_0_alias
	.size		__nv_reservedSMEM_offset_0_alias, 0, 64
	.other		__nv_reservedSMEM_offset_0_alias,@"STO_CUDA_RESERVED_SHARED STV_DEFAULT"
__nv_reservedSMEM_offset_0_alias:
	.zero		0
	.zero		64


//--------------------- .nv.constant0._Z9getMaxGPUPiS_i --------------------------
	.section	.nv.constant0._Z9getMaxGPUPiS_i,"a",@progbits
	.sectionflags	@""
	.align	4
.nv.constant0._Z9getMaxGPUPiS_i:
	.zero		916


//--------------------- SYMBOLS --------------------------

	.type		.nv.reservedSmem.offset0,@object
	.size		.nv.reservedSmem.offset0,0x4
